	.headerflags	@"EF_CUDA_TEXMODE_UNIFIED EF_CUDA_64BIT_ADDRESS EF_CUDA_ACCELERATORS EF_CUDA_SM90 EF_CUDA_VIRTUAL_SM(EF_CUDA_SM90)"
	.elftype	@"ET_EXEC"


//--------------------- .nv.info                  --------------------------
	.section	.nv.info,"",@"SHT_CUDA_INFO"
	.align	4


	//----- nvinfo : EIATTR_REGCOUNT
	.align		4
        /*0000*/ 	.byte	0x04, 0x2f
        /*0002*/ 	.short	(.L_3 - .L_2)
	.align		4
.L_2:
        /*0004*/ 	.word	index@(triton_poi_fused__native_batch_norm_legit_no_training_add_relu_9)
        /*0008*/ 	.word	0x00000020


	//----- nvinfo : EIATTR_MIN_STACK_SIZE
	.align		4
.L_3:
        /*000c*/ 	.byte	0x04, 0x12
        /*000e*/ 	.short	(.L_5 - .L_4)
	.align		4
.L_4:
        /*0010*/ 	.word	index@(triton_poi_fused__native_batch_norm_legit_no_training_add_relu_9)
        /*0014*/ 	.word	0x00000000


	//----- nvinfo : EIATTR_FRAME_SIZE
	.align		4
.L_5:
        /*0018*/ 	.byte	0x04, 0x11
        /*001a*/ 	.short	(.L_7 - .L_6)
	.align		4
.L_6:
        /*001c*/ 	.word	index@(triton_poi_fused__native_batch_norm_legit_no_training_add_relu_9)
        /*0020*/ 	.word	0x00000000


	//----- nvinfo : EIATTR_MIN_STACK_SIZE
	.align		4
.L_7:
        /*0024*/ 	.byte	0x04, 0x12
        /*0026*/ 	.short	(.L_9 - .L_8)
	.align		4
.L_8:
        /*0028*/ 	.word	index@(triton_poi_fused__native_batch_norm_legit_no_training_add_relu_9)
        /*002c*/ 	.word	0x00000000
.L_9:


//--------------------- .nv.info.triton_poi_fused__native_batch_norm_legit_no_training_add_relu_9 --------------------------
	.section	.nv.info.triton_poi_fused__native_batch_norm_legit_no_training_add_relu_9,"",@"SHT_CUDA_INFO"
	.sectionflags	@""
	.align	4


	//----- nvinfo : EIATTR_CUDA_API_VERSION
	.align		4
        /*0000*/ 	.byte	0x04, 0x37
        /*0002*/ 	.short	(.L_11 - .L_10)
.L_10:
        /*0004*/ 	.word	0x0000007c


	//----- nvinfo : EIATTR_KPARAM_INFO
	.align		4
.L_11:
        /*0008*/ 	.byte	0x04, 0x17
        /*000a*/ 	.short	(.L_13 - .L_12)
.L_12:
        /*000c*/ 	.word	0x00000000
        /*0010*/ 	.short	0x000b
        /*0012*/ 	.short	0x0058
        /*0014*/ 	.byte	0x00, 0xf0, 0x11, 0x00


	//----- nvinfo : EIATTR_KPARAM_INFO
	.align		4
.L_13:
        /*0018*/ 	.byte	0x04, 0x17
        /*001a*/ 	.short	(.L_15 - .L_14)
.L_14:
        /*001c*/ 	.word	0x00000000
        /*0020*/ 	.short	0x000a
        /*0022*/ 	.short	0x0050
        /*0024*/ 	.byte	0x00, 0xf4, 0x21, 0x00


	//----- nvinfo : EIATTR_KPARAM_INFO
	.align		4
.L_15:
        /*0028*/ 	.byte	0x04, 0x17
        /*002a*/ 	.short	(.L_17 - .L_16)
.L_16:
        /*002c*/ 	.word	0x00000000
        /*0030*/ 	.short	0x0009
        /*0032*/ 	.short	0x0048
        /*0034*/ 	.byte	0x00, 0xf4, 0x21, 0x00


	//----- nvinfo : EIATTR_KPARAM_INFO
	.align		4
.L_17:
        /*0038*/ 	.byte	0x04, 0x17
        /*003a*/ 	.short	(.L_19 - .L_18)
.L_18:
        /*003c*/ 	.word	0x00000000
        /*0040*/ 	.short	0x0008
        /*0042*/ 	.short	0x0040
        /*0044*/ 	.byte	0x00, 0xf4, 0x21, 0x00


	//----- nvinfo : EIATTR_KPARAM_INFO
	.align		4
.L_19:
        /*0048*/ 	.byte	0x04, 0x17
        /*004a*/ 	.short	(.L_21 - .L_20)
.L_20:
        /*004c*/ 	.word	0x00000000
        /*0050*/ 	.short	0x0007
        /*0052*/ 	.short	0x0038
        /*0054*/ 	.byte	0x00, 0xf4, 0x21, 0x00


	//----- nvinfo : EIATTR_KPARAM_INFO
	.align		4
.L_21:
        /*0058*/ 	.byte	0x04, 0x17
        /*005a*/ 	.short	(.L_23 - .L_22)
.L_22:
        /*005c*/ 	.word	0x00000000
        /*0060*/ 	.short	0x0006
        /*0062*/ 	.short	0x0030
        /*0064*/ 	.byte	0x00, 0xf4, 0x21, 0x00


	//----- nvinfo : EIATTR_KPARAM_INFO
	.align		4
.L_23:
        /*0068*/ 	.byte	0x04, 0x17
        /*006a*/ 	.short	(.L_25 - .L_24)
.L_24:
        /*006c*/ 	.word	0x00000000
        /*0070*/ 	.short	0x0005
        /*0072*/ 	.short	0x0028
        /*0074*/ 	.byte	0x00, 0xf4, 0x21, 0x00


	//----- nvinfo : EIATTR_KPARAM_INFO
	.align		4
.L_25:
        /*0078*/ 	.byte	0x04, 0x17
        /*007a*/ 	.short	(.L_27 - .L_26)
.L_26:
        /*007c*/ 	.word	0x00000000
        /*0080*/ 	.short	0x0004
        /*0082*/ 	.short	0x0020
        /*0084*/ 	.byte	0x00, 0xf4, 0x21, 0x00


	//----- nvinfo : EIATTR_KPARAM_INFO
	.align		4
.L_27:
        /*0088*/ 	.byte	0x04, 0x17
        /*008a*/ 	.short	(.L_29 - .L_28)
.L_28:
        /*008c*/ 	.word	0x00000000
        /*0090*/ 	.short	0x0003
        /*0092*/ 	.short	0x0018
        /*0094*/ 	.byte	0x00, 0xf4, 0x21, 0x00


	//----- nvinfo : EIATTR_KPARAM_INFO
	.align		4
.L_29:
        /*0098*/ 	.byte	0x04, 0x17
        /*009a*/ 	.short	(.L_31 - .L_30)
.L_30:
        /*009c*/ 	.word	0x00000000
        /*00a0*/ 	.short	0x0002
        /*00a2*/ 	.short	0x0010
        /*00a4*/ 	.byte	0x00, 0xf4, 0x21, 0x00


	//----- nvinfo : EIATTR_KPARAM_INFO
	.align		4
.L_31:
        /*00a8*/ 	.byte	0x04, 0x17
        /*00aa*/ 	.short	(.L_33 - .L_32)
.L_32:
        /*00ac*/ 	.word	0x00000000
        /*00b0*/ 	.short	0x0001
        /*00b2*/ 	.short	0x0008
        /*00b4*/ 	.byte	0x00, 0xf4, 0x21, 0x00


	//----- nvinfo : EIATTR_KPARAM_INFO
	.align		4
.L_33:
        /*00b8*/ 	.byte	0x04, 0x17
        /*00ba*/ 	.short	(.L_35 - .L_34)
.L_34:
        /*00bc*/ 	.word	0x00000000
        /*00c0*/ 	.short	0x0000
        /*00c2*/ 	.short	0x0000
        /*00c4*/ 	.byte	0x00, 0xf4, 0x21, 0x00


	//----- nvinfo : EIATTR_SPARSE_MMA_MASK
	.align		4
.L_35:
        /*00c8*/ 	.byte	0x03, 0x50
        /*00ca*/ 	.short	0x0000


	//----- nvinfo : EIATTR_MAXREG_COUNT
	.align		4
        /*00cc*/ 	.byte	0x03, 0x1b
        /*00ce*/ 	.short	0x00ff


	//----- nvinfo : EIATTR_EXIT_INSTR_OFFSETS
	.align		4
        /*00d0*/ 	.byte	0x04, 0x1c
        /*00d2*/ 	.short	(.L_37 - .L_36)


	//   ....[0]....
.L_36:
        /*00d4*/ 	.word	0x00000c90


	//----- nvinfo : EIATTR_REQNTID
	.align		4
.L_37:
        /*00d8*/ 	.byte	0x04, 0x10
        /*00da*/ 	.short	(.L_39 - .L_38)
.L_38:
        /*00dc*/ 	.word	0x00000080
        /*00e0*/ 	.word	0x00000001
        /*00e4*/ 	.word	0x00000001


	//----- nvinfo : EIATTR_CBANK_PARAM_SIZE
	.align		4
.L_39:
        /*00e8*/ 	.byte	0x03, 0x19
        /*00ea*/ 	.short	0x005c


	//----- nvinfo : EIATTR_PARAM_CBANK
	.align		4
        /*00ec*/ 	.byte	0x04, 0x0a
        /*00ee*/ 	.short	(.L_41 - .L_40)
	.align		4
.L_40:
        /*00f0*/ 	.word	index@(.nv.constant0.triton_poi_fused__native_batch_norm_legit_no_training_add_relu_9)
        /*00f4*/ 	.short	0x0210
        /*00f6*/ 	.short	0x005c


	//----- nvinfo : EIATTR_SW_WAR
	.align		4
.L_41:
        /*00f8*/ 	.byte	0x04, 0x36
        /*00fa*/ 	.short	(.L_43 - .L_42)
.L_42:
        /*00fc*/ 	.word	0x00000008
.L_43:


//--------------------- .nv.callgraph             --------------------------
	.section	.nv.callgraph,"",@"SHT_CUDA_CALLGRAPH"
	.align	4
	.sectionentsize	8
	.align		4
        /*0000*/ 	.word	0x00000000
	.align		4
        /*0004*/ 	.word	0xffffffff
	.align		4
        /*0008*/ 	.word	0x00000000
	.align		4
        /*000c*/ 	.word	0xfffffffe
	.align		4
        /*0010*/ 	.word	0x00000000
	.align		4
        /*0014*/ 	.word	0xfffffffd
	.align		4
        /*0018*/ 	.word	0x00000000
	.align		4
        /*001c*/ 	.word	0xfffffffc


//--------------------- .nv.constant4             --------------------------
	.section	.nv.constant4,"a",@progbits
	.align	8
	.align		8
.nv.constant4:
        /*0000*/ 	.dword	_$_str
	.align		8
        /*0008*/ 	.dword	_$_str_$_2


//--------------------- .text.triton_poi_fused__native_batch_norm_legit_no_training_add_relu_9 --------------------------
	.section	.text.triton_poi_fused__native_batch_norm_legit_no_training_add_relu_9,"ax",@progbits
	.align	128
        .global         triton_poi_fused__native_batch_norm_legit_no_training_add_relu_9
        .type           triton_poi_fused__native_batch_norm_legit_no_training_add_relu_9,@function
        .size           triton_poi_fused__native_batch_norm_legit_no_training_add_relu_9,(.L_x_1 - triton_poi_fused__native_batch_norm_legit_no_training_add_relu_9)
        .other          triton_poi_fused__native_batch_norm_legit_no_training_add_relu_9,@"STO_CUDA_ENTRY STV_DEFAULT"
triton_poi_fused__native_batch_norm_legit_no_training_add_relu_9:
.text.triton_poi_fused__native_batch_norm_legit_no_training_add_relu_9:
[----:B------:R-:W-:Y:S01]  /*0000*/  LDC R1, c[0x0][0x28] ;  /* 0x00000a00ff017b82 */ /* 0x000fe20000000800 */
[----:B------:R-:W1:Y:S07]  /*0010*/  S2R R0, SR_TID.X ;  /* 0x0000000000007919 */ /* 0x000e6e0000002100 */
[----:B------:R-:W2:Y:S01]  /*0020*/  LDC.64 R24, c[0x0][0x228] ;  /* 0x00008a00ff187b82 */ /* 0x000ea20000000a00 */
[----:B------:R-:W-:Y:S01]  /*0030*/  ULDC.64 UR4, c[0x0][0x208] ;  /* 0x0000820000047ab9 */ /* 0x000fe20000000a00 */
[----:B------:R-:W3:Y:S06]  /*0040*/  S2R R5, SR_CTAID.X ;  /* 0x0000000000057919 */ /* 0x000eec0000002500 */
[----:B------:R-:W4:Y:S08]  /*0050*/  LDC.64 R12, c[0x0][0x220] ;  /* 0x00008800ff0c7b82 */ /* 0x000f300000000a00 */
[----:B------:R-:W5:Y:S08]  /*0060*/  LDC.64 R18, c[0x0][0x218] ;  /* 0x00008600ff127b82 */ /* 0x000f700000000a00 */
[----:B------:R-:W5:Y:S01]  /*0070*/  LDC.64 R20, c[0x0][0x230] ;  /* 0x00008c00ff147b82 */ /* 0x000f620000000a00 */
[----:B-1----:R-:W-:-:S07]  /*0080*/  SHF.L.U32 R0, R0, 0x2, RZ ;  /* 0x0000000200007819 */ /* 0x002fce00000006ff */
[----:B------:R-:W1:Y:S01]  /*0090*/  LDC.64 R16, c[0x0][0x238] ;  /* 0x00008e00ff107b82 */ /* 0x000e620000000a00 */
[----:B---3--:R-:W-:Y:S02]  /*00a0*/  SHF.R.S32.HI R3, RZ, 0x15, R5 ;  /* 0x00000015ff037819 */ /* 0x008fe40000011405 */
[----:B------:R-:W-:Y:S02]  /*00b0*/  LOP3.LUT R0, R0, 0x1fc, RZ, 0xc0, !PT ;  /* 0x000001fc00007812 */ /* 0x000fe400078ec0ff */
[----:B------:R-:W-:Y:S02]  /*00c0*/  SGXT R3, R3, 0x1 ;  /* 0x000000010303781a */ /* 0x000fe40000000200 */
[----:B------:R-:W-:-:S04]  /*00d0*/  LEA R2, R5, R0, 0xa ;  /* 0x0000000005027211 */ /* 0x000fc800078e50ff */
[----:B------:R-:W-:-:S04]  /*00e0*/  LEA.HI R3, R3, R2, RZ, 0x8 ;  /* 0x0000000203037211 */ /* 0x000fc800078f40ff */
[----:B------:R-:W-:-:S04]  /*00f0*/  LOP3.LUT R3, R3, 0xffffff00, RZ, 0xc0, !PT ;  /* 0xffffff0003037812 */ /* 0x000fc800078ec0ff */
[----:B------:R-:W-:-:S05]  /*0100*/  IADD3 R0, R2, -R3, RZ ;  /* 0x8000000302007210 */ /* 0x000fca0007ffe0ff */
[----:B--2---:R-:W-:-:S06]  /*0110*/  IMAD.WIDE R24, R0, 0x4, R24 ;  /* 0x0000000400187825 */ /* 0x004fcc00078e0218 */
[----:B------:R-:W2:Y:S01]  /*0120*/  LDG.E.EL.128 R24, desc[UR4][R24.64] ;  /* 0x0000000418187981 */ /* 0x000ea2000c2e1d00 */
[----:B----4-:R-:W-:Y:S01]  /*0130*/  IMAD.WIDE R12, R0, 0x4, R12 ;  /* 0x00000004000c7825 */ /* 0x010fe200078e020c */
[----:B------:R-:W-:-:S03]  /*0140*/  HFMA2.MMA R28, -RZ, RZ, 1.625, 0 ;  /* 0x3e800000ff1c7435 */ /* 0x000fc600000001ff */
[----:B-----5:R-:W-:Y:S02]  /*0150*/  IMAD.WIDE R18, R2, 0x4, R18 ;  /* 0x0000000402127825 */ /* 0x020fe400078e0212 */
[----:B------:R-:W3:Y:S04]  /*0160*/  LDG.E.EL.128 R12, desc[UR4][R12.64] ;  /* 0x000000040c0c7981 */ /* 0x000ee8000c2e1d00 */
[----:B------:R-:W3:Y:S04]  /*0170*/  LDG.E.128 R8, desc[UR4][R18.64] ;  /* 0x0000000412087981 */ /* 0x000ee8000c1e1d00 */
[----:B------:R4:W5:Y:S01]  /*0180*/  LDG.E.128 R4, desc[UR4][R18.64+0x800] ;  /* 0x0008000412047981 */ /* 0x000962000c1e1d00 */
[----:B0-----:R-:W-:-:S04]  /*0190*/  IMAD.WIDE R20, R0, 0x4, R20 ;  /* 0x0000000400147825 */ /* 0x001fc800078e0214 */
[----:B-1----:R-:W-:Y:S02]  /*01a0*/  IMAD.WIDE R16, R0, 0x4, R16 ;  /* 0x0000000400107825 */ /* 0x002fe400078e0210 */
[----:B------:R-:W3:Y:S02]  /*01b0*/  LDG.E.EL.128 R20, desc[UR4][R20.64] ;  /* 0x0000000414147981 */ /* 0x000ee4000c2e1d00 */
[----:B--2---:R-:W-:-:S04]  /*01c0*/  FADD R3, R24, 9.9999997473787516356e-06 ;  /* 0x3727c5ac18037421 */ /* 0x004fc80000000000 */
[----:B------:R-:W0:Y:S02]  /*01d0*/  MUFU.SQRT R29, R3 ;  /* 0x00000003001d7308 */ /* 0x000e240000002000 */
[C---:B0-----:R-:W-:Y:S02]  /*01e0*/  FSETP.GT.AND P0, PT, R29.reuse, 8.50705917302346158658e+37, PT ;  /* 0x7e8000001d00780b */ /* 0x041fe40003f04000 */
[----:B------:R-:W-:-:S11]  /*01f0*/  FSETP.GEU.AND P1, PT, R29, 1.175494350822287508e-38, PT ;  /* 0x008000001d00780b */ /* 0x000fd60003f2e000 */
[----:B------:R-:W-:-:S04]  /*0200*/  @P0 FMUL R29, R29, 0.25 ;  /* 0x3e8000001d1d0820 */ /* 0x000fc80000400000 */
[----:B------:R-:W-:Y:S01]  /*0210*/  @!P1 FMUL R29, R29, 16777216 ;  /* 0x4b8000001d1d9820 */ /* 0x000fe20000400000 */
[----:B----4-:R-:W-:-:S05]  /*0220*/  FSEL R18, R28, 1, P0 ;  /* 0x3f8000001c127808 */ /* 0x010fca0000000000 */
[----:B------:R-:W0:Y:S01]  /*0230*/  MUFU.RCP R29, R29 ;  /* 0x0000001d001d7308 */ /* 0x000e220000001000 */
[----:B------:R-:W-:-:S04]  /*0240*/  @!P1 FMUL R18, R18, 16777216 ;  /* 0x4b80000012129820 */ /* 0x000fc80000400000 */
[----:B0-----:R-:W-:Y:S02]  /*0250*/  FMUL R3, R29, R18 ;  /* 0x000000121d037220 */ /* 0x001fe40000400000 */
[----:B------:R-:W2:Y:S01]  /*0260*/  LDG.E.EL.128 R16, desc[UR4][R16.64] ;  /* 0x0000000410107981 */ /* 0x000ea2000c2e1d00 */
[----:B------:R-:W-:-:S04]  /*0270*/  FADD R25, R25, 9.9999997473787516356e-06 ;  /* 0x3727c5ac19197421 */ /* 0x000fc80000000000 */
[----:B------:R-:W0:Y:S01]  /*0280*/  MUFU.SQRT R24, R25 ;  /* 0x0000001900187308 */ /* 0x000e220000002000 */
[----:B------:R-:W-:-:S07]  /*0290*/  FADD R26, R26, 9.9999997473787516356e-06 ;  /* 0x3727c5ac1a1a7421 */ /* 0x000fce0000000000 */
[----:B------:R-:W1:Y:S01]  /*02a0*/  MUFU.SQRT R26, R26 ;  /* 0x0000001a001a7308 */ /* 0x000e620000002000 */
[C---:B0-----:R-:W-:Y:S02]  /*02b0*/  FSETP.GT.AND P0, PT, R24.reuse, 8.50705917302346158658e+37, PT ;  /* 0x7e8000001800780b */ /* 0x041fe40003f04000 */
[----:B------:R-:W-:Y:S01]  /*02c0*/  FSETP.GEU.AND P3, PT, R24, 1.175494350822287508e-38, PT ;  /* 0x008000001800780b */ /* 0x000fe20003f6e000 */
[----:B------:R-:W-:-:S04]  /*02d0*/  FADD R27, R27, 9.9999997473787516356e-06 ;  /* 0x3727c5ac1b1b7421 */ /* 0x000fc80000000000 */
[----:B------:R-:W0:Y:S06]  /*02e0*/  MUFU.SQRT R29, R27 ;  /* 0x0000001b001d7308 */ /* 0x000e2c0000002000 */
[----:B------:R-:W-:Y:S01]  /*02f0*/  @P0 FMUL R24, R24, 0.25 ;  /* 0x3e80000018180820 */ /* 0x000fe20000400000 */
[----:B-1----:R-:W-:-:S03]  /*0300*/  FSETP.GT.AND P1, PT, R26, 8.50705917302346158658e+37, PT ;  /* 0x7e8000001a00780b */ /* 0x002fc60003f24000 */
[----:B------:R-:W-:Y:S01]  /*0310*/  @!P3 FMUL R24, R24, 16777216 ;  /* 0x4b8000001818b820 */ /* 0x000fe20000400000 */
[--C-:B---3--:R-:W-:Y:S01]  /*0320*/  FADD R8, R8, -R12.reuse ;  /* 0x8000000c08087221 */ /* 0x108fe20000000000 */
[----:B-----5:R-:W-:Y:S02]  /*0330*/  FADD R4, R4, -R12 ;  /* 0x8000000c04047221 */ /* 0x020fe40000000000 */
[----:B------:R-:W1:Y:S01]  /*0340*/  MUFU.RCP R12, R24 ;  /* 0x00000018000c7308 */ /* 0x000e620000001000 */
[----:B------:R-:W-:Y:S02]  /*0350*/  FSETP.GEU.AND P4, PT, R26, 1.175494350822287508e-38, PT ;  /* 0x008000001a00780b */ /* 0x000fe40003f8e000 */
[----:B------:R-:W-:Y:S02]  /*0360*/  FSEL R25, R28, 1, P0 ;  /* 0x3f8000001c197808 */ /* 0x000fe40000000000 */
[----:B0-----:R-:W-:Y:S01]  /*0370*/  FSETP.GT.AND P2, PT, R29, 8.50705917302346158658e+37, PT ;  /* 0x7e8000001d00780b */ /* 0x001fe20003f44000 */
[----:B------:R-:W-:-:S02]  /*0380*/  @P1 FMUL R26, R26, 0.25 ;  /* 0x3e8000001a1a1820 */ /* 0x000fc40000400000 */
[----:B------:R-:W-:Y:S01]  /*0390*/  @!P3 FMUL R25, R25, 16777216 ;  /* 0x4b8000001919b820 */ /* 0x000fe20000400000 */
[----:B------:R-:W-:Y:S01]  /*03a0*/  FMUL R8, R3, R8 ;  /* 0x0000000803087220 */ /* 0x000fe20000400000 */
[----:B------:R-:W-:Y:S01]  /*03b0*/  FSETP.GEU.AND P0, PT, R29, 1.175494350822287508e-38, PT ;  /* 0x008000001d00780b */ /* 0x000fe20003f0e000 */
[----:B------:R-:W-:-:S03]  /*03c0*/  FMUL R4, R3, R4 ;  /* 0x0000000403047220 */ /* 0x000fc60000400000 */
[----:B------:R-:W-:Y:S01]  /*03d0*/  @!P4 FMUL R26, R26, 16777216 ;  /* 0x4b8000001a1ac820 */ /* 0x000fe20000400000 */
[----:B-1----:R-:W-:Y:S02]  /*03e0*/  FMUL R12, R12, R25 ;  /* 0x000000190c0c7220 */ /* 0x002fe40000400000 */
[----:B------:R-:W0:Y:S01]  /*03f0*/  LDC.64 R24, c[0x0][0x250] ;  /* 0x00009400ff187b82 */ /* 0x000e220000000a00 */
[----:B------:R-:W-:Y:S01]  /*0400*/  @P2 FMUL R29, R29, 0.25 ;  /* 0x3e8000001d1d2820 */ /* 0x000fe20000400000 */
[----:B------:R-:W-:-:S04]  /*0410*/  FSEL R27, R28, 1, P1 ;  /* 0x3f8000001c1b7808 */ /* 0x000fc80000800000 */
[----:B------:R-:W-:Y:S01]  /*0420*/  @!P0 FMUL R29, R29, 16777216 ;  /* 0x4b8000001d1d8820 */ /* 0x000fe20000400000 */
[----:B------:R-:W-:Y:S01]  /*0430*/  @!P4 FMUL R27, R27, 16777216 ;  /* 0x4b8000001b1bc820 */ /* 0x000fe20000400000 */
[----:B0-----:R-:W-:-:S04]  /*0440*/  IMAD.WIDE R24, R0, 0x4, R24 ;  /* 0x0000000400187825 */ /* 0x001fc800078e0218 */
[C-C-:B--2---:R-:W-:Y:S02]  /*0450*/  FFMA R3, R20.reuse, R8, R16.reuse ;  /* 0x0000000814037223 */ /* 0x144fe40000000010 */
[----:B------:R-:W0:Y:S01]  /*0460*/  MUFU.RCP R8, R26 ;  /* 0x0000001a00087308 */ /* 0x000e220000001000 */
[----:B------:R-:W-:-:S07]  /*0470*/  FFMA R16, R20, R4, R16 ;  /* 0x0000000414107223 */ /* 0x000fce0000000010 */
[----:B------:R-:W1:Y:S01]  /*0480*/  MUFU.RCP R4, R29 ;  /* 0x0000001d00047308 */ /* 0x000e620000001000 */
[----:B0-----:R-:W-:Y:S01]  /*0490*/  FMUL R8, R8, R27 ;  /* 0x0000001b08087220 */ /* 0x001fe20000400000 */
[----:B------:R-:W-:-:S05]  /*04a0*/  FSEL R27, R28, 1, P2 ;  /* 0x3f8000001c1b7808 */ /* 0x000fca0001000000 */
[----:B------:R-:W-:-:S04]  /*04b0*/  @!P0 FMUL R27, R27, 16777216 ;  /* 0x4b8000001b1b8820 */ /* 0x000fc80000400000 */
[----:B-1----:R-:W-:Y:S02]  /*04c0*/  FMUL R4, R4, R27 ;  /* 0x0000001b04047220 */ /* 0x002fe40000400000 */
[----:B------:R-:W2:Y:S01]  /*04d0*/  LDG.E.EL.128 R24, desc[UR4][R24.64] ;  /* 0x0000000418187981 */ /* 0x000ea2000c2e1d00 */
[--C-:B------:R-:W-:Y:S01]  /*04e0*/  FADD R20, R5, -R13.reuse ;  /* 0x8000000d05147221 */ /* 0x100fe20000000000 */
[----:B------:R-:W-:Y:S01]  /*04f0*/  FADD R9, R9, -R13 ;  /* 0x8000000d09097221 */ /* 0x000fe20000000000 */
[----:B------:R-:W-:Y:S01]  /*0500*/  FADD R10, R10, -R14 ;  /* 0x8000000e0a0a7221 */ /* 0x000fe20000000000 */
[--C-:B------:R-:W-:Y:S01]  /*0510*/  FADD R11, R11, -R15.reuse ;  /* 0x8000000f0b0b7221 */ /* 0x100fe20000000000 */
[----:B------:R-:W-:Y:S01]  /*0520*/  FADD R7, R7, -R15 ;  /* 0x8000000f07077221 */ /* 0x000fe20000000000 */
[----:B--2---:R-:W-:Y:S01]  /*0530*/  FADD R5, R24, 9.9999997473787516356e-06 ;  /* 0x3727c5ac18057421 */ /* 0x004fe20000000000 */
[----:B------:R-:W-:-:S05]  /*0540*/  FADD R13, R25, 9.9999997473787516356e-06 ;  /* 0x3727c5ac190d7421 */ /* 0x000fca0000000000 */
[----:B------:R-:W0:Y:S08]  /*0550*/  MUFU.SQRT R5, R5 ;  /* 0x0000000500057308 */ /* 0x000e300000002000 */
[----:B------:R-:W1:Y:S01]  /*0560*/  MUFU.SQRT R13, R13 ;  /* 0x0000000d000d7308 */ /* 0x000e620000002000 */
[----:B------:R-:W-:Y:S01]  /*0570*/  FADD R27, R27, 9.9999997473787516356e-06 ;  /* 0x3727c5ac1b1b7421 */ /* 0x000fe20000000000 */
[----:B------:R-:W-:Y:S01]  /*0580*/  FADD R26, R26, 9.9999997473787516356e-06 ;  /* 0x3727c5ac1a1a7421 */ /* 0x000fe20000000000 */
[----:B------:R-:W-:Y:S01]  /*0590*/  FADD R24, R6, -R14 ;  /* 0x8000000e06187221 */ /* 0x000fe20000000000 */
[----:B0-----:R-:W-:-:S04]  /*05a0*/  FSETP.GT.AND P6, PT, R5, 8.50705917302346158658e+37, PT ;  /* 0x7e8000000500780b */ /* 0x001fc80003fc4000 */
[----:B------:R-:W0:Y:S01]  /*05b0*/  MUFU.SQRT R6, R27 ;  /* 0x0000001b00067308 */ /* 0x000e220000002000 */
[----:B------:R-:W-:Y:S02]  /*05c0*/  FSETP.GEU.AND P5, PT, R5, 1.175494350822287508e-38, PT ;  /* 0x008000000500780b */ /* 0x000fe40003fae000 */
[----:B-1----:R-:W-:-:S05]  /*05d0*/  FSETP.GT.AND P4, PT, R13, 8.50705917302346158658e+37, PT ;  /* 0x7e8000000d00780b */ /* 0x002fca0003f84000 */
[----:B------:R1:W2:Y:S01]  /*05e0*/  MUFU.SQRT R14, R26 ;  /* 0x0000001a000e7308 */ /* 0x0002a20000002000 */
[----:B------:R-:W-:Y:S01]  /*05f0*/  FSETP.GEU.AND P1, PT, R13, 1.175494350822287508e-38, PT ;  /* 0x008000000d00780b */ /* 0x000fe20003f2e000 */
[----:B------:R-:W-:-:S04]  /*0600*/  @P6 FMUL R5, R5, 0.25 ;  /* 0x3e80000005056820 */ /* 0x000fc80000400000 */
[----:B------:R-:W-:Y:S01]  /*0610*/  @!P5 FMUL R5, R5, 16777216 ;  /* 0x4b8000000505d820 */ /* 0x000fe20000400000 */
[----:B0-----:R-:W-:Y:S01]  /*0620*/  FSETP.GT.AND P2, PT, R6, 8.50705917302346158658e+37, PT ;  /* 0x7e8000000600780b */ /* 0x001fe20003f44000 */
[C---:B-1----:R-:W-:Y:S01]  /*0630*/  FMUL R26, R12.reuse, R9 ;  /* 0x000000090c1a7220 */ /* 0x042fe20000400000 */
[----:B------:R-:W-:Y:S01]  /*0640*/  @P4 FMUL R13, R13, 0.25 ;  /* 0x3e8000000d0d4820 */ /* 0x000fe20000400000 */
[----:B------:R0:W1:Y:S01]  /*0650*/  MUFU.RCP R9, R5 ;  /* 0x0000000500097308 */ /* 0x0000620000001000 */
[----:B------:R-:W-:Y:S01]  /*0660*/  FMUL R12, R12, R20 ;  /* 0x000000140c0c7220 */ /* 0x000fe20000400000 */
[C---:B--2---:R-:W-:Y:S02]  /*0670*/  FSETP.GT.AND P3, PT, R14.reuse, 8.50705917302346158658e+37, PT ;  /* 0x7e8000000e00780b */ /* 0x044fe40003f64000 */
[----:B------:R-:W-:Y:S01]  /*0680*/  @!P1 FMUL R13, R13, 16777216 ;  /* 0x4b8000000d0d9820 */ /* 0x000fe20000400000 */
[----:B------:R-:W-:Y:S01]  /*0690*/  FSETP.GEU.AND P0, PT, R14, 1.175494350822287508e-38, PT ;  /* 0x008000000e00780b */ /* 0x000fe20003f0e000 */
[----:B------:R-:W-:Y:S01]  /*06a0*/  FFMA R20, R21, R26, R17 ;  /* 0x0000001a15147223 */ /* 0x000fe20000000011 */
[----:B0-----:R-:W-:-:S02]  /*06b0*/  FSEL R5, R28, 1, P6 ;  /* 0x3f8000001c057808 */ /* 0x001fc40003000000 */
[----:B------:R-:W-:Y:S01]  /*06c0*/  FSETP.GEU.AND P6, PT, R6, 1.175494350822287508e-38, PT ;  /* 0x008000000600780b */ /* 0x000fe20003fce000 */
[----:B------:R-:W-:Y:S01]  /*06d0*/  FFMA R21, R21, R12, R17 ;  /* 0x0000000c15157223 */ /* 0x000fe20000000011 */
[----:B------:R0:W2:Y:S01]  /*06e0*/  MUFU.RCP R27, R13 ;  /* 0x0000000d001b7308 */ /* 0x0000a20000001000 */
[C---:B------:R-:W-:Y:S01]  /*06f0*/  FMUL R15, R8.reuse, R24 ;  /* 0x00000018080f7220 */ /* 0x040fe20000400000 */
[----:B------:R-:W-:Y:S01]  /*0700*/  FMUL R25, R8, R10 ;  /* 0x0000000a08197220 */ /* 0x000fe20000400000 */
[----:B------:R-:W-:Y:S02]  /*0710*/  FMUL R24, R4, R11 ;  /* 0x0000000b04187220 */ /* 0x000fe40000400000 */
[----:B------:R-:W3:Y:S01]  /*0720*/  LDC.64 R10, c[0x0][0x240] ;  /* 0x00009000ff0a7b82 */ /* 0x000ee20000000a00 */
[----:B------:R-:W-:Y:S01]  /*0730*/  @P2 FMUL R6, R6, 0.25 ;  /* 0x3e80000006062820 */ /* 0x000fe20000400000 */
[----:B------:R-:W-:-:S06]  /*0740*/  @P3 FMUL R14, R14, 0.25 ;  /* 0x3e8000000e0e3820 */ /* 0x000fcc0000400000 */
[----:B0-----:R-:W0:Y:S01]  /*0750*/  LDC.64 R12, c[0x0][0x248] ;  /* 0x00009200ff0c7b82 */ /* 0x001e220000000a00 */
[----:B------:R-:W-:Y:S01]  /*0760*/  @!P6 FMUL R6, R6, 16777216 ;  /* 0x4b8000000606e820 */ /* 0x000fe20000400000 */
[----:B------:R-:W-:-:S04]  /*0770*/  @!P0 FMUL R14, R14, 16777216 ;  /* 0x4b8000000e0e8820 */ /* 0x000fc80000400000 */
[----:B------:R3:W4:Y:S01]  /*0780*/  MUFU.RCP R26, R14 ;  /* 0x0000000e001a7308 */ /* 0x0007220000001000 */
[----:B------:R-:W-:Y:S01]  /*0790*/  FMUL R17, R4, R7 ;  /* 0x0000000704117220 */ /* 0x000fe20000400000 */
[C-C-:B------:R-:W-:Y:S01]  /*07a0*/  FFMA R25, R22.reuse, R25, R18.reuse ;  /* 0x0000001916197223 */ /* 0x140fe20000000012 */
[----:B------:R-:W-:-:S05]  /*07b0*/  FFMA R18, R22, R15, R18 ;  /* 0x0000000f16127223 */ /* 0x000fca0000000012 */
[----:B------:R-:W5:Y:S01]  /*07c0*/  MUFU.RCP R6, R6 ;  /* 0x0000000600067308 */ /* 0x000f620000001000 */
[----:B------:R-:W-:Y:S01]  /*07d0*/  @!P5 FMUL R5, R5, 16777216 ;  /* 0x4b8000000505d820 */ /* 0x000fe20000400000 */
[C---:B------:R-:W-:Y:S02]  /*07e0*/  FSEL R7, R28.reuse, 1, P4 ;  /* 0x3f8000001c077808 */ /* 0x040fe40002000000 */
[C---:B------:R-:W-:Y:S02]  /*07f0*/  FSEL R4, R28.reuse, 1, P3 ;  /* 0x3f8000001c047808 */ /* 0x040fe40001800000 */
[----:B------:R-:W-:Y:S01]  /*0800*/  FSEL R22, R28, 1, P2 ;  /* 0x3f8000001c167808 */ /* 0x000fe20001000000 */
[----:B-1----:R-:W-:Y:S01]  /*0810*/  FMUL R28, R9, R5 ;  /* 0x00000005091c7220 */ /* 0x002fe20000400000 */
[----:B------:R-:W-:Y:S01]  /*0820*/  @!P1 FMUL R7, R7, 16777216 ;  /* 0x4b80000007079820 */ /* 0x000fe20000400000 */
[----:B------:R-:W-:Y:S01]  /*0830*/  @!P0 FMUL R4, R4, 16777216 ;  /* 0x4b80000004048820 */ /* 0x000fe20000400000 */
[----:B0-----:R-:W-:-:S04]  /*0840*/  IMAD.WIDE R8, R0, 0x4, R12 ;  /* 0x0000000400087825 */ /* 0x001fc800078e020c */
[----:B------:R-:W-:Y:S01]  /*0850*/  @!P6 FMUL R22, R22, 16777216 ;  /* 0x4b8000001616e820 */ /* 0x000fe20000400000 */
[----:B---3--:R-:W-:-:S04]  /*0860*/  IMAD.WIDE R14, R2, 0x4, R10 ;  /* 0x00000004020e7825 */ /* 0x008fc800078e020a */
[----:B--2---:R-:W-:Y:S01]  /*0870*/  FMUL R27, R27, R7 ;  /* 0x000000071b1b7220 */ /* 0x004fe20000400000 */
[----:B----4-:R-:W-:Y:S01]  /*0880*/  FMUL R26, R26, R4 ;  /* 0x000000041a1a7220 */ /* 0x010fe20000400000 */
[----:B-----5:R-:W-:Y:S01]  /*0890*/  FMUL R22, R6, R22 ;  /* 0x0000001606167220 */ /* 0x020fe20000400000 */
[----:B------:R-:W2:Y:S04]  /*08a0*/  LDG.E.EL.128 R8, desc[UR4][R8.64] ;  /* 0x0000000408087981 */ /* 0x000ea8000c2e1d00 */
[----:B------:R-:W2:Y:S04]  /*08b0*/  LDG.E.128 R4, desc[UR4][R14.64] ;  /* 0x000000040e047981 */ /* 0x000ea8000c1e1d00 */
[----:B------:R-:W3:Y:S01]  /*08c0*/  LDG.E.128 R12, desc[UR4][R14.64+0x800] ;  /* 0x000800040e0c7981 */ /* 0x000ee2000c1e1d00 */
[----:B--2---:R-:W-:Y:S01]  /*08d0*/  FADD R4, R4, -R8 ;  /* 0x8000000804047221 */ /* 0x004fe20000000000 */
[--C-:B------:R-:W-:Y:S01]  /*08e0*/  FADD R5, R5, -R9.reuse ;  /* 0x8000000905057221 */ /* 0x100fe20000000000 */
[----:B------:R-:W-:Y:S01]  /*08f0*/  FADD R6, R6, -R10 ;  /* 0x8000000a06067221 */ /* 0x000fe20000000000 */
[----:B---3--:R-:W-:Y:S01]  /*0900*/  FADD R8, R12, -R8 ;  /* 0x800000080c087221 */ /* 0x008fe20000000000 */
[----:B------:R-:W-:Y:S01]  /*0910*/  FADD R9, R13, -R9 ;  /* 0x800000090d097221 */ /* 0x000fe20000000000 */
[----:B------:R-:W-:Y:S01]  /*0920*/  FADD R10, R14, -R10 ;  /* 0x8000000a0e0a7221 */ /* 0x000fe20000000000 */
[C---:B------:R-:W-:Y:S01]  /*0930*/  FMUL R13, R28.reuse, R4 ;  /* 0x000000041c0d7220 */ /* 0x040fe20000400000 */
[C---:B------:R-:W-:Y:S01]  /*0940*/  FMUL R14, R27.reuse, R5 ;  /* 0x000000051b0e7220 */ /* 0x040fe20000400000 */
[----:B------:R-:W-:Y:S01]  /*0950*/  FMUL R28, R28, R8 ;  /* 0x000000081c1c7220 */ /* 0x000fe20000400000 */
[----:B------:R-:W-:Y:S01]  /*0960*/  FMUL R27, R27, R9 ;  /* 0x000000091b1b7220 */ /* 0x000fe20000400000 */
[----:B------:R-:W0:Y:S08]  /*0970*/  LDC.64 R4, c[0x0][0x258] ;  /* 0x00009600ff047b82 */ /* 0x000e300000000a00 */
[----:B------:R-:W1:Y:S01]  /*0980*/  LDC.64 R8, c[0x0][0x260] ;  /* 0x00009800ff087b82 */ /* 0x000e620000000a00 */
[--C-:B------:R-:W-:Y:S01]  /*0990*/  FADD R12, R7, -R11.reuse ;  /* 0x8000000b070c7221 */ /* 0x100fe20000000000 */
[----:B------:R-:W-:Y:S01]  /*09a0*/  FADD R15, R15, -R11 ;  /* 0x8000000b0f0f7221 */ /* 0x000fe20000000000 */
[----:B0-----:R-:W-:-:S04]  /*09b0*/  IMAD.WIDE R4, R0, 0x4, R4 ;  /* 0x0000000400047825 */ /* 0x001fc800078e0204 */
[----:B-1----:R-:W-:-:S04]  /*09c0*/  IMAD.WIDE R8, R0, 0x4, R8 ;  /* 0x0000000400087825 */ /* 0x002fc800078e0208 */
[C---:B------:R-:W-:Y:S01]  /*09d0*/  FMUL R0, R26.reuse, R6 ;  /* 0x000000061a007220 */ /* 0x040fe20000400000 */
[----:B------:R-:W-:Y:S01]  /*09e0*/  FMUL R26, R26, R10 ;  /* 0x0000000a1a1a7220 */ /* 0x000fe20000400000 */
[----:B------:R-:W2:Y:S04]  /*09f0*/  LDG.E.EL.128 R4, desc[UR4][R4.64] ;  /* 0x0000000404047981 */ /* 0x000ea8000c2e1d00 */
[----:B------:R-:W2:Y:S01]  /*0a00*/  LDG.E.EL.128 R8, desc[UR4][R8.64] ;  /* 0x0000000408087981 */ /* 0x000ea2000c2e1d00 */
[C-C-:B------:R-:W-:Y:S01]  /*0a10*/  FFMA R24, R23.reuse, R24, R19.reuse ;  /* 0x0000001817187223 */ /* 0x140fe20000000013 */
[----:B------:R-:W-:Y:S01]  /*0a20*/  FFMA R17, R23, R17, R19 ;  /* 0x0000001117117223 */ /* 0x000fe20000000013 */
[C---:B------:R-:W-:Y:S01]  /*0a30*/  FMUL R12, R22.reuse, R12 ;  /* 0x0000000c160c7220 */ /* 0x040fe20000400000 */
[----:B------:R-:W-:Y:S01]  /*0a40*/  FMUL R22, R22, R15 ;  /* 0x0000000f16167220 */ /* 0x000fe20000400000 */
[C-C-:B--2---:R-:W-:Y:S01]  /*0a50*/  FFMA R23, R5.reuse, R14, R9.reuse ;  /* 0x0000000e05177223 */ /* 0x144fe20000000009 */
[C-C-:B------:R-:W-:Y:S01]  /*0a60*/  FFMA R13, R4.reuse, R13, R8.reuse ;  /* 0x0000000d040d7223 */ /* 0x140fe20000000008 */
[----:B------:R-:W-:Y:S01]  /*0a70*/  FFMA R19, R4, R28, R8 ;  /* 0x0000001c04137223 */ /* 0x000fe20000000008 */
[----:B------:R-:W-:-:S02]  /*0a80*/  FFMA R14, R5, R27, R9 ;  /* 0x0000001b050e7223 */ /* 0x000fc40000000009 */
[----:B------:R-:W0:Y:S01]  /*0a90*/  LDC.64 R4, c[0x0][0x210] ;  /* 0x00008400ff047b82 */ /* 0x000e220000000a00 */
[----:B------:R-:W-:Y:S01]  /*0aa0*/  FADD R8, R13, R3 ;  /* 0x000000030d087221 */ /* 0x000fe20000000000 */
[C-C-:B------:R-:W-:Y:S01]  /*0ab0*/  FFMA R0, R6.reuse, R0, R10.reuse ;  /* 0x0000000006007223 */ /* 0x140fe2000000000a */
[----:B------:R-:W-:Y:S01]  /*0ac0*/  FFMA R15, R6, R26, R10 ;  /* 0x0000001a060f7223 */ /* 0x000fe2000000000a */
[C-C-:B------:R-:W-:Y:S01]  /*0ad0*/  FFMA R9, R7.reuse, R12, R11.reuse ;  /* 0x0000000c07097223 */ /* 0x140fe2000000000b */
[----:B------:R-:W-:Y:S01]  /*0ae0*/  FFMA R22, R7, R22, R11 ;  /* 0x0000001607167223 */ /* 0x000fe2000000000b */
[----:B------:R-:W-:Y:S01]  /*0af0*/  FSETP.GEU.AND P6, PT, R3, -R13, PT ;  /* 0x8000000d0300720b */ /* 0x000fe20003fce000 */
[----:B------:R-:W-:Y:S01]  /*0b00*/  FADD R10, R0, R25 ;  /* 0x00000019000a7221 */ /* 0x000fe20000000000 */
[----:B------:R-:W-:Y:S01]  /*0b10*/  FSETP.GEU.AND P5, PT, R20, -R23, PT ;  /* 0x800000171400720b */ /* 0x000fe20003fae000 */
[----:B------:R-:W-:Y:S01]  /*0b20*/  FADD R20, R23, R20 ;  /* 0x0000001417147221 */ /* 0x000fe20000000000 */
[----:B------:R-:W-:Y:S01]  /*0b30*/  FSETP.GEU.AND P3, PT, R16, -R19, PT ;  /* 0x800000131000720b */ /* 0x000fe20003f6e000 */
[----:B------:R-:W-:Y:S01]  /*0b40*/  FADD R16, R19, R16 ;  /* 0x0000001013107221 */ /* 0x000fe20000000000 */
[----:B------:R-:W-:Y:S01]  /*0b50*/  FSETP.GEU.AND P2, PT, R21, -R14, PT ;  /* 0x8000000e1500720b */ /* 0x000fe20003f4e000 */
[----:B------:R-:W-:Y:S01]  /*0b60*/  FADD R14, R14, R21 ;  /* 0x000000150e0e7221 */ /* 0x000fe20000000000 */
[----:B------:R-:W-:Y:S01]  /*0b70*/  FADD R6, R15, R18 ;  /* 0x000000120f067221 */ /* 0x000fe20000000000 */
[----:B------:R-:W-:Y:S01]  /*0b80*/  FADD R7, R22, R17 ;  /* 0x0000001116077221 */ /* 0x000fe20000000000 */
[----:B------:R-:W-:Y:S01]  /*0b90*/  FSEL R8, R8, RZ, P6 ;  /* 0x000000ff08087208 */ /* 0x000fe20003000000 */
[----:B------:R-:W-:Y:S01]  /*0ba0*/  FADD R11, R9, R24 ;  /* 0x00000018090b7221 */ /* 0x000fe20000000000 */
[----:B------:R-:W-:-:S02]  /*0bb0*/  FSETP.GEU.AND P4, PT, R25, -R0, PT ;  /* 0x800000001900720b */ /* 0x000fc40003f8e000 */
[----:B------:R-:W-:Y:S02]  /*0bc0*/  FSETP.GEU.AND P1, PT, R18, -R15, PT ;  /* 0x8000000f1200720b */ /* 0x000fe40003f2e000 */
[----:B------:R-:W-:Y:S02]  /*0bd0*/  FSETP.GEU.AND P0, PT, R17, -R22, PT ;  /* 0x800000161100720b */ /* 0x000fe40003f0e000 */
[----:B------:R-:W-:Y:S01]  /*0be0*/  FSETP.GEU.AND P6, PT, R24, -R9, PT ;  /* 0x800000091800720b */ /* 0x000fe20003fce000 */
[----:B0-----:R-:W-:Y:S01]  /*0bf0*/  IMAD.WIDE R2, R2, 0x4, R4 ;  /* 0x0000000402027825 */ /* 0x001fe200078e0204 */
[----:B------:R-:W-:Y:S02]  /*0c00*/  FSEL R9, R20, RZ, P5 ;  /* 0x000000ff14097208 */ /* 0x000fe40002800000 */
[----:B------:R-:W-:Y:S02]  /*0c10*/  FSEL R10, R10, RZ, P4 ;  /* 0x000000ff0a0a7208 */ /* 0x000fe40002000000 */
[----:B------:R-:W-:-:S02]  /*0c20*/  FSEL R4, R16, RZ, P3 ;  /* 0x000000ff10047208 */ /* 0x000fc40001800000 */
[----:B------:R-:W-:Y:S02]  /*0c30*/  FSEL R5, R14, RZ, P2 ;  /* 0x000000ff0e057208 */ /* 0x000fe40001000000 */
[----:B------:R-:W-:Y:S02]  /*0c40*/  FSEL R6, R6, RZ, P1 ;  /* 0x000000ff06067208 */ /* 0x000fe40000800000 */
[----:B------:R-:W-:Y:S02]  /*0c50*/  FSEL R11, R11, RZ, P6 ;  /* 0x000000ff0b0b7208 */ /* 0x000fe40003000000 */
[----:B------:R-:W-:-:S03]  /*0c60*/  FSEL R7, R7, RZ, P0 ;  /* 0x000000ff07077208 */ /* 0x000fc60000000000 */
[----:B------:R-:W-:Y:S04]  /*0c70*/  STG.E.128 desc[UR4][R2.64], R8 ;  /* 0x0000000802007986 */ /* 0x000fe8000c101d04 */
[----:B------:R-:W-:Y:S01]  /*0c80*/  STG.E.128 desc[UR4][R2.64+0x800], R4 ;  /* 0x0008000402007986 */ /* 0x000fe2000c101d04 */
[----:B------:R-:W-:Y:S05]  /*0c90*/  EXIT ;  /* 0x000000000000794d */ /* 0x000fea0003800000 */
.L_x_0:
[----:B------:R-:W-:-:S00]  /*0ca0*/  BRA `(.L_x_0) ;  /* 0xfffffffc00fc7947 */ /* 0x000fc0000383ffff */
[----:B------:R-:W-:-:S00]  /*0cb0*/  NOP ;  /* 0x0000000000007918 */ /* 0x000fc00000000000 */
        /* <DEDUP_REMOVED lines=12> */
.L_x_1:


//--------------------- .nv.global.init           --------------------------
	.section	.nv.global.init,"aw",@progbits
.nv.global.init:
	.type		_$_str,@object
	.size		_$_str,(_$_str_$_2 - _$_str)
_$_str:
        /*0000*/ 	.byte	0x5f, 0x5f, 0x43, 0x55, 0x44, 0x41, 0x5f, 0x46, 0x54, 0x5a, 0x00
	.type		_$_str_$_2,@object
	.size		_$_str_$_2,(.L_1 - _$_str_$_2)
_$_str_$_2:
        /*000b*/ 	.byte	0x5f, 0x5f, 0x43, 0x55, 0x44, 0x41, 0x5f, 0x50, 0x52, 0x45, 0x43, 0x5f, 0x53, 0x51, 0x52, 0x54
        /*001b*/ 	.byte	0x00
.L_1:


//--------------------- .nv.constant0.triton_poi_fused__native_batch_norm_legit_no_training_add_relu_9 --------------------------
	.section	.nv.constant0.triton_poi_fused__native_batch_norm_legit_no_training_add_relu_9,"a",@progbits
	.sectionflags	@""
	.align	4
.nv.constant0.triton_poi_fused__native_batch_norm_legit_no_training_add_relu_9:
	.zero		620
